//
// Generated by NVIDIA NVVM Compiler
//
// Compiler Build ID: CL-36424714
// Cuda compilation tools, release 13.0, V13.0.88
// Based on NVVM 20.0.0
//

.version 9.0
.target sm_100
.address_size 64

	// .globl	_Z12mandelKernelffffPiimi

.visible .entry _Z12mandelKernelffffPiimi(
	.param .f32 _Z12mandelKernelffffPiimi_param_0,
	.param .f32 _Z12mandelKernelffffPiimi_param_1,
	.param .f32 _Z12mandelKernelffffPiimi_param_2,
	.param .f32 _Z12mandelKernelffffPiimi_param_3,
	.param .u64 .ptr .align 1 _Z12mandelKernelffffPiimi_param_4,
	.param .u32 _Z12mandelKernelffffPiimi_param_5,
	.param .u64 _Z12mandelKernelffffPiimi_param_6,
	.param .u32 _Z12mandelKernelffffPiimi_param_7
)
{
	.reg .pred 	%p<6>;
	.reg .b32 	%r<25>;
	.reg .b32 	%f<33>;
	.reg .b64 	%rd<10>;

	ld.param.f32 	%f16, [_Z12mandelKernelffffPiimi_param_0];
	ld.param.f32 	%f18, [_Z12mandelKernelffffPiimi_param_1];
	ld.param.f32 	%f17, [_Z12mandelKernelffffPiimi_param_2];
	ld.param.f32 	%f19, [_Z12mandelKernelffffPiimi_param_3];
	ld.param.u64 	%rd3, [_Z12mandelKernelffffPiimi_param_4];
	ld.param.u64 	%rd4, [_Z12mandelKernelffffPiimi_param_6];
	ld.param.u32 	%r8, [_Z12mandelKernelffffPiimi_param_7];
	cvta.to.global.u64 	%rd5, %rd3;
	mov.u32 	%r9, %ctaid.x;
	mov.u32 	%r10, %ntid.x;
	mov.u32 	%r11, %tid.x;
	shl.b32 	%r12, %r11, 1;
	mad.lo.s32 	%r1, %r9, %r10, %r12;
	mov.u32 	%r13, %ctaid.y;
	mov.u32 	%r14, %ntid.y;
	mov.u32 	%r15, %tid.y;
	mad.lo.s32 	%r16, %r13, %r14, %r15;
	cvt.rn.f32.u32 	%f20, %r16;
	fma.rn.f32 	%f1, %f19, %f20, %f18;
	setp.lt.s32 	%p1, %r8, 1;
	cvt.u64.u32 	%rd6, %r16;
	mad.lo.s64 	%rd1, %rd4, %rd6, %rd5;
	@%p1 bra 	$L__BB0_8;
	cvt.rn.f32.s32 	%f21, %r1;
	fma.rn.f32 	%f2, %f17, %f21, %f16;
	mov.b32 	%r21, 0;
	mov.f32 	%f29, %f1;
	mov.f32 	%f30, %f2;
$L__BB0_2:
	mul.f32 	%f5, %f30, %f30;
	mul.f32 	%f6, %f29, %f29;
	add.f32 	%f22, %f5, %f6;
	setp.gt.f32 	%p2, %f22, 0f40800000;
	mov.u32 	%r24, %r21;
	@%p2 bra 	$L__BB0_4;
	sub.f32 	%f23, %f5, %f6;
	add.f32 	%f24, %f30, %f30;
	add.f32 	%f30, %f2, %f23;
	fma.rn.f32 	%f29, %f24, %f29, %f1;
	add.s32 	%r21, %r21, 1;
	setp.eq.s32 	%p3, %r21, %r8;
	mov.u32 	%r24, %r8;
	@%p3 bra 	$L__BB0_4;
	bra.uni 	$L__BB0_2;
$L__BB0_4:
	mul.wide.s32 	%rd9, %r1, 4;
	add.s64 	%rd2, %rd1, %rd9;
	st.global.u32 	[%rd2], %r24;
	add.s32 	%r20, %r1, 1;
	cvt.rn.f32.s32 	%f25, %r20;
	fma.rn.f32 	%f15, %f17, %f25, %f16;
	mov.b32 	%r22, 0;
	mov.f32 	%f31, %f1;
	mov.f32 	%f32, %f15;
$L__BB0_5:
	mul.f32 	%f11, %f32, %f32;
	mul.f32 	%f12, %f31, %f31;
	add.f32 	%f26, %f11, %f12;
	setp.gt.f32 	%p4, %f26, 0f40800000;
	mov.u32 	%r23, %r22;
	@%p4 bra 	$L__BB0_7;
	sub.f32 	%f27, %f11, %f12;
	add.f32 	%f28, %f32, %f32;
	add.f32 	%f32, %f15, %f27;
	fma.rn.f32 	%f31, %f28, %f31, %f1;
	add.s32 	%r22, %r22, 1;
	setp.ne.s32 	%p5, %r22, %r8;
	mov.u32 	%r23, %r8;
	@%p5 bra 	$L__BB0_5;
$L__BB0_7:
	st.global.u32 	[%rd2+4], %r23;
	bra.uni 	$L__BB0_9;
$L__BB0_8:
	mul.wide.s32 	%rd7, %r1, 4;
	add.s64 	%rd8, %rd1, %rd7;
	mov.b32 	%r17, 0;
	st.global.u32 	[%rd8], %r17;
	st.global.u32 	[%rd8+4], %r17;
$L__BB0_9:
	ret;

}


// ===== COMPILED SASS (sm_100) =====

	.target	sm_100

	.elftype	@"ET_EXEC"


//--------------------- .note.nv.tkinfo           --------------------------
	.section	.note.nv.tkinfo,"",@"SHT_NOTE"
	.sectionflags	@"SHF_NOTE_NV_TKINFO"
	.tkinfo
        /*0018*/ 	.word	0x00000002
        /*0030*/ 	.string	""
        /*0030*/ 	.string	"ptxas"
        /*0030*/ 	.string	"Cuda compilation tools, release 13.0, V13.0.88"
        /*0030*/ 	.string	"Build cuda_13.0.r13.0/compiler.36424714_0"
        /*0030*/ 	.string	"-arch sm_100 -m 64 "



//--------------------- .note.nv.cuinfo           --------------------------
	.section	.note.nv.cuinfo,"",@"SHT_NOTE"
	.sectionflags	@"SHF_NOTE_NV_CUINFO"
        /*0018*/ 	.short	0x0002
        /*001a*/ 	.short	0x0064
        /*001c*/ 	.short	0x0082
	.zero		2


//--------------------- .nv.info                  --------------------------
	.section	.nv.info,"",@"SHT_CUDA_INFO"
	.align	4


	//----- nvinfo : EIATTR_REGCOUNT
	.align		4
        /*0000*/ 	.byte	0x04, 0x2f
        /*0002*/ 	.short	(.L_1 - .L_0)
	.align		4
.L_0:
        /*0004*/ 	.word	index@(_Z12mandelKernelffffPiimi)
        /*0008*/ 	.word	0x00000010


	//----- nvinfo : EIATTR_FRAME_SIZE
	.align		4
.L_1:
        /*000c*/ 	.byte	0x04, 0x11
        /*000e*/ 	.short	(.L_3 - .L_2)
	.align		4
.L_2:
        /*0010*/ 	.word	index@(_Z12mandelKernelffffPiimi)
        /*0014*/ 	.word	0x00000000


	//----- nvinfo : EIATTR_MIN_STACK_SIZE
	.align		4
.L_3:
        /*0018*/ 	.byte	0x04, 0x12
        /*001a*/ 	.short	(.L_5 - .L_4)
	.align		4
.L_4:
        /*001c*/ 	.word	index@(_Z12mandelKernelffffPiimi)
        /*0020*/ 	.word	0x00000000
.L_5:


//--------------------- .nv.compat                --------------------------
	.section	.nv.compat,"",@"SHT_CUDA_COMPAT_INFO"
	.align	4
        /*0000*/ 	.byte	0x02, 0x09, 0x00, 0x00, 0x02, 0x02, 0x01, 0x00, 0x02, 0x05, 0x05, 0x00, 0x03, 0x07, 0x01, 0x01
        /*0010*/ 	.byte	0x02, 0x03, 0x00, 0x00, 0x02, 0x06, 0x01, 0x00, 0x04, 0x0b, 0x08, 0x00, 0x01, 0x00, 0x00, 0x00
        /*0020*/ 	.byte	0x00, 0x00, 0x00, 0x00


//--------------------- .nv.info._Z12mandelKernelffffPiimi --------------------------
	.section	.nv.info._Z12mandelKernelffffPiimi,"",@"SHT_CUDA_INFO"
	.sectionflags	@""
	.align	4


	//----- nvinfo : EIATTR_CUDA_API_VERSION
	.align		4
        /*0000*/ 	.byte	0x04, 0x37
        /*0002*/ 	.short	(.L_7 - .L_6)
.L_6:
        /*0004*/ 	.word	0x00000082


	//----- nvinfo : EIATTR_KPARAM_INFO
	.align		4
.L_7:
        /*0008*/ 	.byte	0x04, 0x17
        /*000a*/ 	.short	(.L_9 - .L_8)
.L_8:
        /*000c*/ 	.word	0x00000000
        /*0010*/ 	.short	0x0007
        /*0012*/ 	.short	0x0028
        /*0014*/ 	.byte	0x00, 0xf0, 0x11, 0x00


	//----- nvinfo : EIATTR_KPARAM_INFO
	.align		4
.L_9:
        /*0018*/ 	.byte	0x04, 0x17
        /*001a*/ 	.short	(.L_11 - .L_10)
.L_10:
        /*001c*/ 	.word	0x00000000
        /*0020*/ 	.short	0x0006
        /*0022*/ 	.short	0x0020
        /*0024*/ 	.byte	0x00, 0xf0, 0x21, 0x00


	//----- nvinfo : EIATTR_KPARAM_INFO
	.align		4
.L_11:
        /*0028*/ 	.byte	0x04, 0x17
        /*002a*/ 	.short	(.L_13 - .L_12)
.L_12:
        /*002c*/ 	.word	0x00000000
        /*0030*/ 	.short	0x0005
        /*0032*/ 	.short	0x0018
        /*0034*/ 	.byte	0x00, 0xf0, 0x11, 0x00


	//----- nvinfo : EIATTR_KPARAM_INFO
	.align		4
.L_13:
        /*0038*/ 	.byte	0x04, 0x17
        /*003a*/ 	.short	(.L_15 - .L_14)
.L_14:
        /*003c*/ 	.word	0x00000000
        /*0040*/ 	.short	0x0004
        /*0042*/ 	.short	0x0010
        /*0044*/ 	.byte	0x00, 0xf5, 0x21, 0x00


	//----- nvinfo : EIATTR_KPARAM_INFO
	.align		4
.L_15:
        /*0048*/ 	.byte	0x04, 0x17
        /*004a*/ 	.short	(.L_17 - .L_16)
.L_16:
        /*004c*/ 	.word	0x00000000
        /*0050*/ 	.short	0x0003
        /*0052*/ 	.short	0x000c
        /*0054*/ 	.byte	0x00, 0xf0, 0x11, 0x00


	//----- nvinfo : EIATTR_KPARAM_INFO
	.align		4
.L_17:
        /*0058*/ 	.byte	0x04, 0x17
        /*005a*/ 	.short	(.L_19 - .L_18)
.L_18:
        /*005c*/ 	.word	0x00000000
        /*0060*/ 	.short	0x0002
        /*0062*/ 	.short	0x0008
        /*0064*/ 	.byte	0x00, 0xf0, 0x11, 0x00


	//----- nvinfo : EIATTR_KPARAM_INFO
	.align		4
.L_19:
        /*0068*/ 	.byte	0x04, 0x17
        /*006a*/ 	.short	(.L_21 - .L_20)
.L_20:
        /*006c*/ 	.word	0x00000000
        /*0070*/ 	.short	0x0001
        /*0072*/ 	.short	0x0004
        /*0074*/ 	.byte	0x00, 0xf0, 0x11, 0x00


	//----- nvinfo : EIATTR_KPARAM_INFO
	.align		4
.L_21:
        /*0078*/ 	.byte	0x04, 0x17
        /*007a*/ 	.short	(.L_23 - .L_22)
.L_22:
        /*007c*/ 	.word	0x00000000
        /*0080*/ 	.short	0x0000
        /*0082*/ 	.short	0x0000
        /*0084*/ 	.byte	0x00, 0xf0, 0x11, 0x00


	//----- nvinfo : EIATTR_SPARSE_MMA_MASK
	.align		4
.L_23:
        /*0088*/ 	.byte	0x03, 0x50
        /*008a*/ 	.short	0x0000


	//----- nvinfo : EIATTR_MAXREG_COUNT
	.align		4
        /*008c*/ 	.byte	0x03, 0x1b
        /*008e*/ 	.short	0x00ff


	//----- nvinfo : EIATTR_MERCURY_ISA_VERSION
	.align		4
        /*0090*/ 	.byte	0x03, 0x5f
        /*0092*/ 	.short	0x0101


	//----- nvinfo : EIATTR_VRC_CTA_INIT_COUNT
	.align		4
        /*0094*/ 	.byte	0x02, 0x4a
	.zero		1
	.zero		1


	//----- nvinfo : EIATTR_EXIT_INSTR_OFFSETS
	.align		4
        /*0098*/ 	.byte	0x04, 0x1c
        /*009a*/ 	.short	(.L_25 - .L_24)


	//   ....[0]....
.L_24:
        /*009c*/ 	.word	0x00000530


	//   ....[1]....
        /*00a0*/ 	.word	0x00000570


	//----- nvinfo : EIATTR_CRS_STACK_SIZE
	.align		4
.L_25:
        /*00a4*/ 	.byte	0x04, 0x1e
        /*00a6*/ 	.short	(.L_27 - .L_26)
.L_26:
        /*00a8*/ 	.word	0x00000000


	//----- nvinfo : EIATTR_CBANK_PARAM_SIZE
	.align		4
.L_27:
        /*00ac*/ 	.byte	0x03, 0x19
        /*00ae*/ 	.short	0x002c


	//----- nvinfo : EIATTR_PARAM_CBANK
	.align		4
        /*00b0*/ 	.byte	0x04, 0x0a
        /*00b2*/ 	.short	(.L_29 - .L_28)
	.align		4
.L_28:
        /*00b4*/ 	.word	index@(.nv.constant0._Z12mandelKernelffffPiimi)
        /*00b8*/ 	.short	0x0380
        /*00ba*/ 	.short	0x002c


	//----- nvinfo : EIATTR_SW_WAR
	.align		4
.L_29:
        /*00bc*/ 	.byte	0x04, 0x36
        /*00be*/ 	.short	(.L_31 - .L_30)
.L_30:
        /*00c0*/ 	.word	0x00000008
.L_31:


//--------------------- .nv.callgraph             --------------------------
	.section	.nv.callgraph,"",@"SHT_CUDA_CALLGRAPH"
	.align	4
	.sectionentsize	8
	.align		4
        /*0000*/ 	.word	0x00000000
	.align		4
        /*0004*/ 	.word	0xffffffff
	.align		4
        /*0008*/ 	.word	0x00000000
	.align		4
        /*000c*/ 	.word	0xfffffffe
	.align		4
        /*0010*/ 	.word	0x00000000
	.align		4
        /*0014*/ 	.word	0xfffffffd
	.align		4
        /*0018*/ 	.word	0x00000000
	.align		4
        /*001c*/ 	.word	0xfffffffc


//--------------------- .text._Z12mandelKernelffffPiimi --------------------------
	.section	.text._Z12mandelKernelffffPiimi,"ax",@progbits
	.align	128
        .global         _Z12mandelKernelffffPiimi
        .type           _Z12mandelKernelffffPiimi,@function
        .size           _Z12mandelKernelffffPiimi,(.L_x_8 - _Z12mandelKernelffffPiimi)
        .other          _Z12mandelKernelffffPiimi,@"STO_CUDA_ENTRY STV_DEFAULT"
_Z12mandelKernelffffPiimi:
.text._Z12mandelKernelffffPiimi:
[----:B------:R-:W-:Y:S01]  /*0000*/  LDC R1, c[0x0][0x37c] ;  /* 0x0000df00ff017b82 */ /* 0x000fe20000000800 */
[----:B------:R-:W0:Y:S07]  /*0010*/  S2R R4, SR_TID.Y ;  /* 0x0000000000047919 */ /* 0x000e2e0000002200 */
[----:B------:R-:W1:Y:S01]  /*0020*/  LDC R7, c[0x0][0x360] ;  /* 0x0000d800ff077b82 */ /* 0x000e620000000800 */
[----:B------:R-:W2:Y:S01]  /*0030*/  LDCU UR8, c[0x0][0x3a8] ;  /* 0x00007500ff0877ac */ /* 0x000ea20008000800 */
[----:B------:R-:W3:Y:S01]  /*0040*/  S2R R0, SR_TID.X ;  /* 0x0000000000007919 */ /* 0x000ee20000002100 */
[----:B------:R-:W4:Y:S05]  /*0050*/  LDCU.64 UR10, c[0x0][0x3a0] ;  /* 0x00007400ff0a77ac */ /* 0x000f2a0008000a00 */
[----:B------:R-:W0:Y:S01]  /*0060*/  S2UR UR4, SR_CTAID.Y ;  /* 0x00000000000479c3 */ /* 0x000e220000002600 */
[----:B------:R-:W5:Y:S07]  /*0070*/  LDCU UR7, c[0x0][0x38c] ;  /* 0x00007180ff0777ac */ /* 0x000f6e0008000800 */
[----:B------:R-:W0:Y:S01]  /*0080*/  LDC R5, c[0x0][0x364] ;  /* 0x0000d900ff057b82 */ /* 0x000e220000000800 */
[----:B--2---:R-:W-:-:S07]  /*0090*/  UISETP.GE.AND UP0, UPT, UR8, 0x1, UPT ;  /* 0x000000010800788c */ /* 0x004fce000bf06270 */
[----:B------:R-:W4:Y:S08]  /*00a0*/  LDC.64 R2, c[0x0][0x390] ;  /* 0x0000e400ff027b82 */ /* 0x000f300000000a00 */
[----:B------:R-:W1:Y:S01]  /*00b0*/  S2UR UR6, SR_CTAID.X ;  /* 0x00000000000679c3 */ /* 0x000e620000002500 */
[----:B---3--:R-:W-:-:S07]  /*00c0*/  SHF.L.U32 R0, R0, 0x1, RZ ;  /* 0x0000000100007819 */ /* 0x008fce00000006ff */
[----:B------:R-:W5:Y:S01]  /*00d0*/  LDC R9, c[0x0][0x384] ;  /* 0x0000e100ff097b82 */ /* 0x000f620000000800 */
[----:B0-----:R-:W-:Y:S01]  /*00e0*/  IMAD R5, R5, UR4, R4 ;  /* 0x0000000405057c24 */ /* 0x001fe2000f8e0204 */
[----:B------:R-:W0:Y:S04]  /*00f0*/  LDCU.64 UR4, c[0x0][0x358] ;  /* 0x00006b00ff0477ac */ /* 0x000e280008000a00 */
[----:B------:R-:W-:Y:S01]  /*0100*/  I2FP.F32.U32 R4, R5 ;  /* 0x0000000500047245 */ /* 0x000fe20000201000 */
[----:B----4-:R-:W-:-:S04]  /*0110*/  IMAD.WIDE.U32 R2, R5, UR10, R2 ;  /* 0x0000000a05027c25 */ /* 0x010fc8000f8e0002 */
[----:B------:R-:W-:Y:S02]  /*0120*/  IMAD R3, R5, UR11, R3 ;  /* 0x0000000b05037c24 */ /* 0x000fe4000f8e0203 */
[----:B-1----:R-:W-:Y:S02]  /*0130*/  IMAD R5, R7, UR6, R0 ;  /* 0x0000000607057c24 */ /* 0x002fe4000f8e0200 */
[----:B-----5:R-:W-:Y:S01]  /*0140*/  FFMA R0, R4, UR7, R9 ;  /* 0x0000000704007c23 */ /* 0x020fe20008000009 */
[----:B0-----:R-:W-:Y:S06]  /*0150*/  BRA.U !UP0, `(.L_x_0) ;  /* 0x0000000108f87547 */ /* 0x001fec000b800000 */
[----:B------:R-:W0:Y:S01]  /*0160*/  LDC R7, c[0x0][0x380] ;  /* 0x0000e000ff077b82 */ /* 0x000e220000000800 */
[----:B------:R-:W0:Y:S01]  /*0170*/  LDCU UR6, c[0x0][0x388] ;  /* 0x00007100ff0677ac */ /* 0x000e220008000800 */
[----:B------:R-:W-:Y:S01]  /*0180*/  I2FP.F32.S32 R4, R5 ;  /* 0x0000000500047245 */ /* 0x000fe20000201400 */
[----:B------:R-:W-:Y:S01]  /*0190*/  BSSY.RECONVERGENT B0, `(.L_x_1) ;  /* 0x000001d000007945 */ /* 0x000fe20003800200 */
[----:B------:R-:W-:-:S03]  /*01a0*/  HFMA2 R9, -RZ, RZ, 0, 0 ;  /* 0x00000000ff097431 */ /* 0x000fc600000001ff */
[----:B0-----:R-:W-:Y:S01]  /*01b0*/  FFMA R4, R4, UR6, R7 ;  /* 0x0000000604047c23 */ /* 0x001fe20008000007 */
[----:B------:R-:W-:-:S03]  /*01c0*/  FMUL R7, R0, R0 ;  /* 0x0000000000077220 */ /* 0x000fc60000400000 */
[----:B------:R-:W-:-:S04]  /*01d0*/  FMUL R6, R4, R4 ;  /* 0x0000000404067220 */ /* 0x000fc80000400000 */
[----:B------:R-:W-:-:S05]  /*01e0*/  FADD R8, R6, R7 ;  /* 0x0000000706087221 */ /* 0x000fca0000000000 */
[----:B------:R-:W-:-:S13]  /*01f0*/  FSETP.GT.AND P0, PT, R8, 4, PT ;  /* 0x408000000800780b */ /* 0x000fda0003f04000 */
[----:B------:R-:W-:Y:S05]  /*0200*/  @P0 BRA `(.L_x_2) ;  /* 0x0000000000540947 */ /* 0x000fea0003800000 */
[----:B------:R-:W-:Y:S01]  /*0210*/  MOV R9, R6 ;  /* 0x0000000600097202 */ /* 0x000fe20000000f00 */
[----:B------:R-:W0:Y:S01]  /*0220*/  LDCU UR7, c[0x0][0x3a8] ;  /* 0x00007500ff0777ac */ /* 0x000e220008000800 */
[----:B------:R-:W-:Y:S02]  /*0230*/  MOV R10, R7 ;  /* 0x00000007000a7202 */ /* 0x000fe40000000f00 */
[----:B------:R-:W-:Y:S01]  /*0240*/  MOV R6, RZ ;  /* 0x000000ff00067202 */ /* 0x000fe20000000f00 */
[----:B------:R-:W1:Y:S01]  /*0250*/  LDCU UR6, c[0x0][0x3a8] ;  /* 0x00007500ff0677ac */ /* 0x000e620008000800 */
[----:B------:R-:W-:Y:S02]  /*0260*/  MOV R7, R0 ;  /* 0x0000000000077202 */ /* 0x000fe40000000f00 */
[----:B------:R-:W-:-:S07]  /*0270*/  MOV R8, R4 ;  /* 0x0000000400087202 */ /* 0x000fce0000000f00 */
.L_x_3:
[----:B------:R-:W-:Y:S01]  /*0280*/  IADD3 R6, PT, PT, R6, 0x1, RZ ;  /* 0x0000000106067810 */ /* 0x000fe20007ffe0ff */
[----:B------:R-:W-:Y:S01]  /*0290*/  FADD R13, R8, R8 ;  /* 0x00000008080d7221 */ /* 0x000fe20000000000 */
[----:B------:R-:W-:Y:S01]  /*02a0*/  FADD R11, -R10, R9 ;  /* 0x000000090a0b7221 */ /* 0x000fe20000000100 */
[----:B-1----:R-:W-:Y:S02]  /*02b0*/  MOV R9, UR6 ;  /* 0x0000000600097c02 */ /* 0x002fe40008000f00 */
[----:B0-----:R-:W-:Y:S01]  /*02c0*/  ISETP.NE.AND P0, PT, R6, UR7, PT ;  /* 0x0000000706007c0c */ /* 0x001fe2000bf05270 */
[----:B------:R-:W-:-:S12]  /*02d0*/  FFMA R7, R13, R7, R0 ;  /* 0x000000070d077223 */ /* 0x000fd80000000000 */
[----:B------:R-:W-:Y:S05]  /*02e0*/  @!P0 BRA `(.L_x_2) ;  /* 0x00000000001c8947 */ /* 0x000fea0003800000 */
[----:B------:R-:W-:Y:S01]  /*02f0*/  FADD R8, R4, R11 ;  /* 0x0000000b04087221 */ /* 0x000fe20000000000 */
[----:B------:R-:W-:-:S03]  /*0300*/  FMUL R10, R7, R7 ;  /* 0x00000007070a7220 */ /* 0x000fc60000400000 */
[----:B------:R-:W-:-:S04]  /*0310*/  FMUL R9, R8, R8 ;  /* 0x0000000808097220 */ /* 0x000fc80000400000 */
[----:B------:R-:W-:-:S05]  /*0320*/  FADD R11, R9, R10 ;  /* 0x0000000a090b7221 */ /* 0x000fca0000000000 */
[----:B------:R-:W-:-:S13]  /*0330*/  FSETP.GT.AND P0, PT, R11, 4, PT ;  /* 0x408000000b00780b */ /* 0x000fda0003f04000 */
[----:B------:R-:W-:Y:S05]  /*0340*/  @!P0 BRA `(.L_x_3) ;  /* 0xfffffffc00cc8947 */ /* 0x000fea000383ffff */
[----:B------:R-:W-:-:S07]  /*0350*/  MOV R9, R6 ;  /* 0x0000000600097202 */ /* 0x000fce0000000f00 */
.L_x_2:
[----:B------:R-:W-:Y:S05]  /*0360*/  BSYNC.RECONVERGENT B0 ;  /* 0x0000000000007941 */ /* 0x000fea0003800200 */
.L_x_1:
[----:B------:R-:W0:Y:S01]  /*0370*/  LDC R4, c[0x0][0x380] ;  /* 0x0000e000ff047b82 */ /* 0x000e220000000800 */
[C---:B------:R-:W-:Y:S01]  /*0380*/  IMAD.WIDE R2, R5.reuse, 0x4, R2 ;  /* 0x0000000405027825 */ /* 0x040fe200078e0202 */
[----:B------:R-:W0:Y:S01]  /*0390*/  LDCU UR6, c[0x0][0x388] ;  /* 0x00007100ff0677ac */ /* 0x000e220008000800 */
[----:B------:R-:W-:Y:S01]  /*03a0*/  IADD3 R5, PT, PT, R5, 0x1, RZ ;  /* 0x0000000105057810 */ /* 0x000fe20007ffe0ff */
[----:B------:R-:W-:Y:S01]  /*03b0*/  BSSY.RECONVERGENT B0, `(.L_x_4) ;  /* 0x0000016000007945 */ /* 0x000fe20003800200 */
[----:B------:R-:W-:Y:S01]  /*03c0*/  MOV R7, R0 ;  /* 0x0000000000077202 */ /* 0x000fe20000000f00 */
[----:B------:R1:W-:Y:S01]  /*03d0*/  STG.E desc[UR4][R2.64], R9 ;  /* 0x0000000902007986 */ /* 0x0003e2000c101904 */
[----:B------:R-:W-:Y:S01]  /*03e0*/  I2FP.F32.S32 R5, R5 ;  /* 0x0000000500057245 */ /* 0x000fe20000201400 */
[----:B------:R-:W2:Y:S01]  /*03f0*/  LDCU UR8, c[0x0][0x3a8] ;  /* 0x00007500ff0877ac */ /* 0x000ea20008000800 */
[----:B------:R-:W3:Y:S03]  /*0400*/  LDCU UR7, c[0x0][0x3a8] ;  /* 0x00007500ff0777ac */ /* 0x000ee60008000800 */
[----:B0-----:R-:W-:Y:S01]  /*0410*/  FFMA R5, R5, UR6, R4 ;  /* 0x0000000605057c23 */ /* 0x001fe20008000004 */
[----:B------:R-:W-:-:S04]  /*0420*/  HFMA2 R4, -RZ, RZ, 0, 0 ;  /* 0x00000000ff047431 */ /* 0x000fc800000001ff */
[----:B-123--:R-:W-:-:S07]  /*0430*/  MOV R6, R5 ;  /* 0x0000000500067202 */ /* 0x00efce0000000f00 */
.L_x_6:
[----:B------:R-:W-:Y:S01]  /*0440*/  FMUL R8, R6, R6 ;  /* 0x0000000606087220 */ /* 0x000fe20000400000 */
[----:B------:R-:W-:-:S04]  /*0450*/  FMUL R11, R7, R7 ;  /* 0x00000007070b7220 */ /* 0x000fc80000400000 */
[----:B------:R-:W-:-:S05]  /*0460*/  FADD R9, R8, R11 ;  /* 0x0000000b08097221 */ /* 0x000fca0000000000 */
[----:B------:R-:W-:-:S13]  /*0470*/  FSETP.GT.AND P0, PT, R9, 4, PT ;  /* 0x408000000900780b */ /* 0x000fda0003f04000 */
[----:B------:R-:W-:Y:S05]  /*0480*/  @P0 BRA `(.L_x_5) ;  /* 0x0000000000200947 */ /* 0x000fea0003800000 */
[----:B------:R-:W-:Y:S01]  /*0490*/  IADD3 R4, PT, PT, R4, 0x1, RZ ;  /* 0x0000000104047810 */ /* 0x000fe20007ffe0ff */
[----:B------:R-:W-:Y:S01]  /*04a0*/  FADD R9, R6, R6 ;  /* 0x0000000606097221 */ /* 0x000fe20000000000 */
[----:B------:R-:W-:Y:S02]  /*04b0*/  FADD R6, R8, -R11 ;  /* 0x8000000b08067221 */ /* 0x000fe40000000000 */
[----:B------:R-:W-:Y:S01]  /*04c0*/  ISETP.NE.AND P0, PT, R4, UR7, PT ;  /* 0x0000000704007c0c */ /* 0x000fe2000bf05270 */
[----:B------:R-:W-:Y:S01]  /*04d0*/  FFMA R7, R9, R7, R0 ;  /* 0x0000000709077223 */ /* 0x000fe20000000000 */
[----:B------:R-:W-:-:S11]  /*04e0*/  FADD R6, R5, R6 ;  /* 0x0000000605067221 */ /* 0x000fd60000000000 */
[----:B------:R-:W-:Y:S05]  /*04f0*/  @P0 BRA `(.L_x_6) ;  /* 0xfffffffc00d00947 */ /* 0x000fea000383ffff */
[----:B------:R-:W-:-:S07]  /*0500*/  MOV R4, UR8 ;  /* 0x0000000800047c02 */ /* 0x000fce0008000f00 */
.L_x_5:
[----:B------:R-:W-:Y:S05]  /*0510*/  BSYNC.RECONVERGENT B0 ;  /* 0x0000000000007941 */ /* 0x000fea0003800200 */
.L_x_4:
[----:B------:R-:W-:Y:S01]  /*0520*/  STG.E desc[UR4][R2.64+0x4], R4 ;  /* 0x0000040402007986 */ /* 0x000fe2000c101904 */
[----:B------:R-:W-:Y:S05]  /*0530*/  EXIT ;  /* 0x000000000000794d */ /* 0x000fea0003800000 */
.L_x_0:
[----:B------:R-:W-:-:S05]  /*0540*/  IMAD.WIDE R2, R5, 0x4, R2 ;  /* 0x0000000405027825 */ /* 0x000fca00078e0202 */
[----:B------:R-:W-:Y:S04]  /*0550*/  STG.E desc[UR4][R2.64], RZ ;  /* 0x000000ff02007986 */ /* 0x000fe8000c101904 */
[----:B------:R-:W-:Y:S01]  /*0560*/  STG.E desc[UR4][R2.64+0x4], RZ ;  /* 0x000004ff02007986 */ /* 0x000fe2000c101904 */
[----:B------:R-:W-:Y:S05]  /*0570*/  EXIT ;  /* 0x000000000000794d */ /* 0x000fea0003800000 */
.L_x_7:
[----:B------:R-:W-:-:S00]  /*0580*/  BRA `(.L_x_7) ;  /* 0xfffffffc00fc7947 */ /* 0x000fc0000383ffff */
[----:B------:R-:W-:-:S00]  /*0590*/  NOP ;  /* 0x0000000000007918 */ /* 0x000fc00000000000 */
        /* <DEDUP_REMOVED lines=14> */
.L_x_8:


//--------------------- .nv.shared.reserved.0     --------------------------
	.section	.nv.shared.reserved.0,"aw",@nobits
	.weak		__nv_reservedSMEM_offset_0_alias
	.size		__nv_reservedSMEM_offset_0_alias, 0, 64
	.other		__nv_reservedSMEM_offset_0_alias,@"STO_CUDA_RESERVED_SHARED STV_DEFAULT"
__nv_reservedSMEM_offset_0_alias:
	.zero		0
	.zero		64


//--------------------- .nv.constant0._Z12mandelKernelffffPiimi --------------------------
	.section	.nv.constant0._Z12mandelKernelffffPiimi,"a",@progbits
	.sectionflags	@""
	.align	4
.nv.constant0._Z12mandelKernelffffPiimi:
	.zero		940


//--------------------- SYMBOLS --------------------------

	.type		.nv.reservedSmem.offset0,@object
	.size		.nv.reservedSmem.offset0,0x4
